	.headerflags	@"EF_CUDA_TEXMODE_UNIFIED EF_CUDA_64BIT_ADDRESS EF_CUDA_ACCELERATORS EF_CUDA_SM90 EF_CUDA_VIRTUAL_SM(EF_CUDA_SM90)"
	.elftype	@"ET_EXEC"


//--------------------- .nv.info                  --------------------------
	.section	.nv.info,"",@"SHT_CUDA_INFO"
	.align	4


	//----- nvinfo : EIATTR_REGCOUNT
	.align		4
        /*0000*/ 	.byte	0x04, 0x2f
        /*0002*/ 	.short	(.L_2 - .L_1)
	.align		4
.L_1:
        /*0004*/ 	.word	index@(triton_poi_fused_native_group_norm_relu_20)
        /*0008*/ 	.word	0x00000018


	//----- nvinfo : EIATTR_MIN_STACK_SIZE
	.align		4
.L_2:
        /*000c*/ 	.byte	0x04, 0x12
        /*000e*/ 	.short	(.L_4 - .L_3)
	.align		4
.L_3:
        /*0010*/ 	.word	index@(triton_poi_fused_native_group_norm_relu_20)
        /*0014*/ 	.word	0x00000000


	//----- nvinfo : EIATTR_FRAME_SIZE
	.align		4
.L_4:
        /*0018*/ 	.byte	0x04, 0x11
        /*001a*/ 	.short	(.L_6 - .L_5)
	.align		4
.L_5:
        /*001c*/ 	.word	index@(triton_poi_fused_native_group_norm_relu_20)
        /*0020*/ 	.word	0x00000000


	//----- nvinfo : EIATTR_MIN_STACK_SIZE
	.align		4
.L_6:
        /*0024*/ 	.byte	0x04, 0x12
        /*0026*/ 	.short	(.L_8 - .L_7)
	.align		4
.L_7:
        /*0028*/ 	.word	index@(triton_poi_fused_native_group_norm_relu_20)
        /*002c*/ 	.word	0x00000000
.L_8:


//--------------------- .nv.info.triton_poi_fused_native_group_norm_relu_20 --------------------------
	.section	.nv.info.triton_poi_fused_native_group_norm_relu_20,"",@"SHT_CUDA_INFO"
	.sectionflags	@""
	.align	4


	//----- nvinfo : EIATTR_CUDA_API_VERSION
	.align		4
        /*0000*/ 	.byte	0x04, 0x37
        /*0002*/ 	.short	(.L_10 - .L_9)
.L_9:
        /*0004*/ 	.word	0x0000007c


	//----- nvinfo : EIATTR_KPARAM_INFO
	.align		4
.L_10:
        /*0008*/ 	.byte	0x04, 0x17
        /*000a*/ 	.short	(.L_12 - .L_11)
.L_11:
        /*000c*/ 	.word	0x00000000
        /*0010*/ 	.short	0x0006
        /*0012*/ 	.short	0x0030
        /*0014*/ 	.byte	0x00, 0xf0, 0x11, 0x00


	//----- nvinfo : EIATTR_KPARAM_INFO
	.align		4
.L_12:
        /*0018*/ 	.byte	0x04, 0x17
        /*001a*/ 	.short	(.L_14 - .L_13)
.L_13:
        /*001c*/ 	.word	0x00000000
        /*0020*/ 	.short	0x0005
        /*0022*/ 	.short	0x0028
        /*0024*/ 	.byte	0x00, 0xf4, 0x21, 0x00


	//----- nvinfo : EIATTR_KPARAM_INFO
	.align		4
.L_14:
        /*0028*/ 	.byte	0x04, 0x17
        /*002a*/ 	.short	(.L_16 - .L_15)
.L_15:
        /*002c*/ 	.word	0x00000000
        /*0030*/ 	.short	0x0004
        /*0032*/ 	.short	0x0020
        /*0034*/ 	.byte	0x00, 0xf4, 0x21, 0x00


	//----- nvinfo : EIATTR_KPARAM_INFO
	.align		4
.L_16:
        /*0038*/ 	.byte	0x04, 0x17
        /*003a*/ 	.short	(.L_18 - .L_17)
.L_17:
        /*003c*/ 	.word	0x00000000
        /*0040*/ 	.short	0x0003
        /*0042*/ 	.short	0x0018
        /*0044*/ 	.byte	0x00, 0xf4, 0x21, 0x00


	//----- nvinfo : EIATTR_KPARAM_INFO
	.align		4
.L_18:
        /*0048*/ 	.byte	0x04, 0x17
        /*004a*/ 	.short	(.L_20 - .L_19)
.L_19:
        /*004c*/ 	.word	0x00000000
        /*0050*/ 	.short	0x0002
        /*0052*/ 	.short	0x0010
        /*0054*/ 	.byte	0x00, 0xf4, 0x21, 0x00


	//----- nvinfo : EIATTR_KPARAM_INFO
	.align		4
.L_20:
        /*0058*/ 	.byte	0x04, 0x17
        /*005a*/ 	.short	(.L_22 - .L_21)
.L_21:
        /*005c*/ 	.word	0x00000000
        /*0060*/ 	.short	0x0001
        /*0062*/ 	.short	0x0008
        /*0064*/ 	.byte	0x00, 0xf4, 0x21, 0x00


	//----- nvinfo : EIATTR_KPARAM_INFO
	.align		4
.L_22:
        /*0068*/ 	.byte	0x04, 0x17
        /*006a*/ 	.short	(.L_24 - .L_23)
.L_23:
        /*006c*/ 	.word	0x00000000
        /*0070*/ 	.short	0x0000
        /*0072*/ 	.short	0x0000
        /*0074*/ 	.byte	0x00, 0xf4, 0x21, 0x00


	//----- nvinfo : EIATTR_SPARSE_MMA_MASK
	.align		4
.L_24:
        /*0078*/ 	.byte	0x03, 0x50
        /*007a*/ 	.short	0x0000


	//----- nvinfo : EIATTR_MAXREG_COUNT
	.align		4
        /*007c*/ 	.byte	0x03, 0x1b
        /*007e*/ 	.short	0x00ff


	//----- nvinfo : EIATTR_EXIT_INSTR_OFFSETS
	.align		4
        /*0080*/ 	.byte	0x04, 0x1c
        /*0082*/ 	.short	(.L_26 - .L_25)


	//   ....[0]....
.L_25:
        /*0084*/ 	.word	0x000004a0


	//----- nvinfo : EIATTR_REQNTID
	.align		4
.L_26:
        /*0088*/ 	.byte	0x04, 0x10
        /*008a*/ 	.short	(.L_28 - .L_27)
.L_27:
        /*008c*/ 	.word	0x00000100
        /*0090*/ 	.word	0x00000001
        /*0094*/ 	.word	0x00000001


	//----- nvinfo : EIATTR_CBANK_PARAM_SIZE
	.align		4
.L_28:
        /*0098*/ 	.byte	0x03, 0x19
        /*009a*/ 	.short	0x0034


	//----- nvinfo : EIATTR_PARAM_CBANK
	.align		4
        /*009c*/ 	.byte	0x04, 0x0a
        /*009e*/ 	.short	(.L_30 - .L_29)
	.align		4
.L_29:
        /*00a0*/ 	.word	index@(.nv.constant0.triton_poi_fused_native_group_norm_relu_20)
        /*00a4*/ 	.short	0x0210
        /*00a6*/ 	.short	0x0034


	//----- nvinfo : EIATTR_SW_WAR
	.align		4
.L_30:
        /*00a8*/ 	.byte	0x04, 0x36
        /*00aa*/ 	.short	(.L_32 - .L_31)
.L_31:
        /*00ac*/ 	.word	0x00000008
.L_32:


//--------------------- .nv.callgraph             --------------------------
	.section	.nv.callgraph,"",@"SHT_CUDA_CALLGRAPH"
	.align	4
	.sectionentsize	8
	.align		4
        /*0000*/ 	.word	0x00000000
	.align		4
        /*0004*/ 	.word	0xffffffff
	.align		4
        /*0008*/ 	.word	0x00000000
	.align		4
        /*000c*/ 	.word	0xfffffffe
	.align		4
        /*0010*/ 	.word	0x00000000
	.align		4
        /*0014*/ 	.word	0xfffffffd
	.align		4
        /*0018*/ 	.word	0x00000000
	.align		4
        /*001c*/ 	.word	0xfffffffc


//--------------------- .nv.constant4             --------------------------
	.section	.nv.constant4,"a",@progbits
	.align	8
	.align		8
.nv.constant4:
        /*0000*/ 	.dword	_$_str


//--------------------- .text.triton_poi_fused_native_group_norm_relu_20 --------------------------
	.section	.text.triton_poi_fused_native_group_norm_relu_20,"ax",@progbits
	.align	128
        .global         triton_poi_fused_native_group_norm_relu_20
        .type           triton_poi_fused_native_group_norm_relu_20,@function
        .size           triton_poi_fused_native_group_norm_relu_20,(.L_x_1 - triton_poi_fused_native_group_norm_relu_20)
        .other          triton_poi_fused_native_group_norm_relu_20,@"STO_CUDA_ENTRY STV_DEFAULT"
triton_poi_fused_native_group_norm_relu_20:
.text.triton_poi_fused_native_group_norm_relu_20:
[----:B------:R-:W-:Y:S01]  /*0000*/  LDC R1, c[0x0][0x28] ;  /* 0x00000a00ff017b82 */ /* 0x000fe20000000800 */
[----:B------:R-:W1:Y:S07]  /*0010*/  S2R R0, SR_TID.X ;  /* 0x0000000000007919 */ /* 0x000e6e0000002100 */
[----:B------:R-:W2:Y:S01]  /*0020*/  LDC.64 R8, c[0x0][0x220] ;  /* 0x00008800ff087b82 */ /* 0x000ea20000000a00 */
[----:B------:R-:W-:Y:S01]  /*0030*/  ULDC.64 UR4, c[0x0][0x208] ;  /* 0x0000820000047ab9 */ /* 0x000fe20000000a00 */
[----:B------:R-:W3:Y:S06]  /*0040*/  S2R R5, SR_CTAID.X ;  /* 0x0000000000057919 */ /* 0x000eec0000002500 */
[----:B------:R-:W4:Y:S08]  /*0050*/  LDC.64 R10, c[0x0][0x218] ;  /* 0x00008600ff0a7b82 */ /* 0x000f300000000a00 */
[----:B------:R-:W5:Y:S01]  /*0060*/  LDC.64 R12, c[0x0][0x210] ;  /* 0x00008400ff0c7b82 */ /* 0x000f620000000a00 */
[----:B-1----:R-:W-:Y:S01]  /*0070*/  IMAD.SHL.U32 R0, R0, 0x2, RZ ;  /* 0x0000000200007824 */ /* 0x002fe200078e00ff */
[----:B---3--:R-:W-:-:S04]  /*0080*/  SHF.R.S32.HI R3, RZ, 0x16, R5 ;  /* 0x00000016ff037819 */ /* 0x008fc80000011405 */
[----:B------:R-:W-:Y:S02]  /*0090*/  LOP3.LUT R0, R0, 0x1fe, RZ, 0xc0, !PT ;  /* 0x000001fe00007812 */ /* 0x000fe400078ec0ff */
[----:B------:R-:W-:-:S03]  /*00a0*/  SGXT R3, R3, 0x1 ;  /* 0x000000010303781a */ /* 0x000fc60000000200 */
[----:B------:R-:W-:-:S04]  /*00b0*/  IMAD R0, R5, 0x200, R0 ;  /* 0x0000020005007824 */ /* 0x000fc800078e0200 */
[----:B------:R-:W-:Y:S01]  /*00c0*/  VIADD R2, R0, 0x1 ;  /* 0x0000000100027836 */ /* 0x000fe20000000000 */
[----:B------:R-:W-:-:S04]  /*00d0*/  LEA.HI R4, R3, R0, RZ, 0x7 ;  /* 0x0000000003047211 */ /* 0x000fc800078f38ff */
[----:B------:R-:W-:Y:S02]  /*00e0*/  LOP3.LUT R7, R4, 0xffffff80, RZ, 0xc0, !PT ;  /* 0xffffff8004077812 */ /* 0x000fe400078ec0ff */
[C---:B------:R-:W-:Y:S02]  /*00f0*/  LEA.HI R4, R3.reuse, R2, RZ, 0x7 ;  /* 0x0000000203047211 */ /* 0x040fe400078f38ff */
[----:B------:R-:W-:Y:S01]  /*0100*/  LEA.HI R3, R3, R0, RZ, 0xf ;  /* 0x0000000003037211 */ /* 0x000fe200078f78ff */
[----:B------:R-:W-:Y:S01]  /*0110*/  IMAD.IADD R7, R0, 0x1, -R7 ;  /* 0x0000000100077824 */ /* 0x000fe200078e0a07 */
[----:B------:R-:W-:Y:S02]  /*0120*/  LOP3.LUT R5, R4, 0xff80, RZ, 0xc0, !PT ;  /* 0x0000ff8004057812 */ /* 0x000fe400078ec0ff */
[----:B------:R-:W-:Y:S02]  /*0130*/  SHF.R.S32.HI R3, RZ, 0xf, R3 ;  /* 0x0000000fff037819 */ /* 0x000fe40000011403 */
[----:B------:R-:W-:Y:S01]  /*0140*/  PRMT R4, R7, 0x8880, RZ ;  /* 0x0000888007047816 */ /* 0x000fe200000000ff */
[----:B------:R-:W-:-:S03]  /*0150*/  IMAD.IADD R5, R2, 0x1, -R5 ;  /* 0x0000000102057824 */ /* 0x000fc600078e0a05 */
[----:B------:R-:W-:Y:S02]  /*0160*/  PRMT R2, R4, 0x7710, RZ ;  /* 0x0000771004027816 */ /* 0x000fe400000000ff */
[----:B------:R-:W-:Y:S02]  /*0170*/  PRMT R4, R5, 0x8880, RZ ;  /* 0x0000888005047816 */ /* 0x000fe400000000ff */
[----:B------:R-:W-:Y:S02]  /*0180*/  SHF.R.U32.HI R2, RZ, 0xa, R2 ;  /* 0x0000000aff027819 */ /* 0x000fe40000011602 */
[----:B------:R-:W-:Y:S02]  /*0190*/  PRMT R4, R4, 0x7710, RZ ;  /* 0x0000771004047816 */ /* 0x000fe400000000ff */
[----:B------:R-:W-:Y:S02]  /*01a0*/  LOP3.LUT R2, R2, 0x1f, RZ, 0xc0, !PT ;  /* 0x0000001f02027812 */ /* 0x000fe400078ec0ff */
[----:B------:R-:W-:-:S03]  /*01b0*/  SHF.R.U32.HI R4, RZ, 0xa, R4 ;  /* 0x0000000aff047819 */ /* 0x000fc60000011604 */
[----:B------:R-:W-:Y:S01]  /*01c0*/  IMAD.IADD R2, R7, 0x1, R2 ;  /* 0x0000000107027824 */ /* 0x000fe200078e0202 */
[----:B------:R-:W-:-:S04]  /*01d0*/  LOP3.LUT R4, R4, 0x1f, RZ, 0xc0, !PT ;  /* 0x0000001f04047812 */ /* 0x000fc800078ec0ff */
[----:B------:R-:W-:Y:S01]  /*01e0*/  PRMT R2, R2, 0x8880, RZ ;  /* 0x0000888002027816 */ /* 0x000fe200000000ff */
[----:B------:R-:W-:-:S03]  /*01f0*/  IMAD.IADD R4, R5, 0x1, R4 ;  /* 0x0000000105047824 */ /* 0x000fc600078e0204 */
[----:B------:R-:W-:Y:S02]  /*0200*/  SHF.R.S32.HI R2, RZ, 0x5, R2 ;  /* 0x00000005ff027819 */ /* 0x000fe40000011402 */
[----:B------:R-:W-:Y:S02]  /*0210*/  PRMT R4, R4, 0x8880, RZ ;  /* 0x0000888004047816 */ /* 0x000fe400000000ff */
[----:B------:R-:W-:Y:S02]  /*0220*/  PRMT R2, R2, 0x9910, RZ ;  /* 0x0000991002027816 */ /* 0x000fe400000000ff */
[----:B------:R-:W-:-:S03]  /*0230*/  SHF.R.S32.HI R4, RZ, 0x5, R4 ;  /* 0x00000005ff047819 */ /* 0x000fc60000011404 */
[----:B------:R-:W-:Y:S01]  /*0240*/  IMAD R15, R3, 0x4, R2 ;  /* 0x00000004030f7824 */ /* 0x000fe200078e0202 */
[----:B------:R-:W-:-:S03]  /*0250*/  PRMT R4, R4, 0x9910, RZ ;  /* 0x0000991004047816 */ /* 0x000fc600000000ff */
[----:B--2---:R-:W-:-:S04]  /*0260*/  IMAD.WIDE R18, R15, 0x4, R8 ;  /* 0x000000040f127825 */ /* 0x004fc800078e0208 */
[----:B------:R-:W-:Y:S01]  /*0270*/  IMAD.MOV.U32 R2, RZ, RZ, R4 ;  /* 0x000000ffff027224 */ /* 0x000fe200078e0004 */
[----:B------:R-:W2:Y:S01]  /*0280*/  LDG.E.EL R6, desc[UR4][R18.64] ;  /* 0x0000000412067981 */ /* 0x000ea2000c2e1900 */
[----:B------:R-:W1:Y:S02]  /*0290*/  LDC.64 R4, c[0x0][0x230] ;  /* 0x00008c00ff047b82 */ /* 0x000e640000000a00 */
[----:B------:R-:W-:-:S04]  /*02a0*/  IMAD R17, R3, 0x4, R2 ;  /* 0x0000000403117824 */ /* 0x000fc800078e0202 */
[C---:B------:R-:W-:Y:S02]  /*02b0*/  IMAD.WIDE R20, R17.reuse, 0x4, R8 ;  /* 0x0000000411147825 */ /* 0x040fe400078e0208 */
[----:B------:R-:W3:Y:S03]  /*02c0*/  LDC.64 R2, c[0x0][0x228] ;  /* 0x00008a00ff027b82 */ /* 0x000ee60000000a00 */
[----:B------:R-:W2:Y:S01]  /*02d0*/  LDG.E.EL R8, desc[UR4][R20.64] ;  /* 0x0000000414087981 */ /* 0x000ea2000c2e1900 */
[----:B----4-:R-:W-:-:S04]  /*02e0*/  IMAD.WIDE R16, R17, 0x4, R10 ;  /* 0x0000000411107825 */ /* 0x010fc800078e020a */
[----:B------:R-:W-:Y:S02]  /*02f0*/  IMAD.WIDE R14, R15, 0x4, R10 ;  /* 0x000000040f0e7825 */ /* 0x000fe400078e020a */
[----:B------:R-:W4:Y:S02]  /*0300*/  LDG.E.EL R16, desc[UR4][R16.64] ;  /* 0x0000000410107981 */ /* 0x000f24000c2e1900 */
[----:B-----5:R-:W-:Y:S02]  /*0310*/  IMAD.WIDE R12, R0, 0x4, R12 ;  /* 0x00000004000c7825 */ /* 0x020fe400078e020c */
[----:B------:R-:W5:Y:S02]  /*0320*/  LDG.E.EL R9, desc[UR4][R14.64] ;  /* 0x000000040e097981 */ /* 0x000f64000c2e1900 */
[C---:B-1----:R-:W-:Y:S02]  /*0330*/  IMAD.WIDE R4, R7.reuse, 0x4, R4 ;  /* 0x0000000407047825 */ /* 0x042fe400078e0204 */
[----:B------:R-:W5:Y:S04]  /*0340*/  LDG.E.64 R10, desc[UR4][R12.64] ;  /* 0x000000040c0a7981 */ /* 0x000f68000c1e1b00 */
[----:B------:R-:W4:Y:S01]  /*0350*/  LDG.E.EL.64 R4, desc[UR4][R4.64] ;  /* 0x0000000404047981 */ /* 0x000f22000c2e1b00 */
[----:B---3--:R-:W-:-:S06]  /*0360*/  IMAD.WIDE R2, R7, 0x4, R2 ;  /* 0x0000000407027825 */ /* 0x008fcc00078e0202 */
[----:B------:R-:W3:Y:S01]  /*0370*/  LDG.E.EL.64 R2, desc[UR4][R2.64] ;  /* 0x0000000402027981 */ /* 0x000ee2000c2e1b00 */
[----:B------:R-:W-:-:S04]  /*0380*/  IMAD.MOV.U32 R7, RZ, RZ, 0x39000000 ;  /* 0x39000000ff077424 */ /* 0x000fc800078e00ff */
[----:B--2---:R-:W-:-:S06]  /*0390*/  FFMA R18, R6, R7, 9.9999997473787516356e-06 ;  /* 0x3727c5ac06127423 */ /* 0x004fcc0000000007 */
[----:B------:R-:W1:Y:S01]  /*03a0*/  MUFU.RSQ R18, R18 ;  /* 0x0000001200127308 */ /* 0x000e620000001400 */
[----:B------:R-:W-:Y:S02]  /*03b0*/  FFMA R8, R8, R7, 9.9999997473787516356e-06 ;  /* 0x3727c5ac08087423 */ /* 0x000fe40000000007 */
[----:B------:R-:W2:Y:S05]  /*03c0*/  LDC.64 R6, c[0x0][0x238] ;  /* 0x00008e00ff067b82 */ /* 0x000eaa0000000a00 */
[----:B------:R-:W1:Y:S01]  /*03d0*/  MUFU.RSQ R8, R8 ;  /* 0x0000000800087308 */ /* 0x000e620000001400 */
[----:B-----5:R-:W-:Y:S01]  /*03e0*/  FADD R9, R10, -R9 ;  /* 0x800000090a097221 */ /* 0x020fe20000000000 */
[----:B----4-:R-:W-:-:S03]  /*03f0*/  FADD R11, R11, -R16 ;  /* 0x800000100b0b7221 */ /* 0x010fc60000000000 */
[----:B-1----:R-:W-:Y:S01]  /*0400*/  FMUL R9, R18, R9 ;  /* 0x0000000912097220 */ /* 0x002fe20000400000 */
[----:B0-----:R-:W-:-:S03]  /*0410*/  FMUL R10, R8, R11 ;  /* 0x0000000b080a7220 */ /* 0x001fc60000400000 */
[----:B---3--:R-:W-:Y:S01]  /*0420*/  FFMA R2, R2, R9, R4 ;  /* 0x0000000902027223 */ /* 0x008fe20000000004 */
[----:B------:R-:W-:-:S04]  /*0430*/  FFMA R3, R3, R10, R5 ;  /* 0x0000000a03037223 */ /* 0x000fc80000000005 */
[----:B------:R-:W-:Y:S02]  /*0440*/  FSETP.GEU.AND P0, PT, R2, RZ, PT ;  /* 0x000000ff0200720b */ /* 0x000fe40003f0e000 */
[C---:B------:R-:W-:Y:S01]  /*0450*/  FSETP.GEU.AND P1, PT, R3.reuse, RZ, PT ;  /* 0x000000ff0300720b */ /* 0x040fe20003f2e000 */
[----:B--2---:R-:W-:Y:S01]  /*0460*/  IMAD.WIDE R6, R0, 0x4, R6 ;  /* 0x0000000400067825 */ /* 0x004fe200078e0206 */
[----:B------:R-:W-:Y:S02]  /*0470*/  FSEL R2, R2, RZ, P0 ;  /* 0x000000ff02027208 */ /* 0x000fe40000000000 */
[----:B------:R-:W-:-:S05]  /*0480*/  FSEL R3, R3, RZ, P1 ;  /* 0x000000ff03037208 */ /* 0x000fca0000800000 */
[----:B------:R-:W-:Y:S01]  /*0490*/  STG.E.64 desc[UR4][R6.64], R2 ;  /* 0x0000000206007986 */ /* 0x000fe2000c101b04 */
[----:B------:R-:W-:Y:S05]  /*04a0*/  EXIT ;  /* 0x000000000000794d */ /* 0x000fea0003800000 */
.L_x_0:
[----:B------:R-:W-:-:S00]  /*04b0*/  BRA `(.L_x_0) ;  /* 0xfffffffc00fc7947 */ /* 0x000fc0000383ffff */
[----:B------:R-:W-:-:S00]  /*04c0*/  NOP ;  /* 0x0000000000007918 */ /* 0x000fc00000000000 */
        /* <DEDUP_REMOVED lines=11> */
.L_x_1:


//--------------------- .nv.global.init           --------------------------
	.section	.nv.global.init,"aw",@progbits
.nv.global.init:
	.type		_$_str,@object
	.size		_$_str,(.L_0 - _$_str)
_$_str:
        /*0000*/ 	.byte	0x5f, 0x5f, 0x43, 0x55, 0x44, 0x41, 0x5f, 0x46, 0x54, 0x5a, 0x00
.L_0:


//--------------------- .nv.constant0.triton_poi_fused_native_group_norm_relu_20 --------------------------
	.section	.nv.constant0.triton_poi_fused_native_group_norm_relu_20,"a",@progbits
	.sectionflags	@""
	.align	4
.nv.constant0.triton_poi_fused_native_group_norm_relu_20:
	.zero		580
